//
// Generated by NVIDIA NVVM Compiler
//
// Compiler Build ID: CL-36424714
// Cuda compilation tools, release 13.0, V13.0.88
// Based on NVVM 20.0.0
//

.version 9.0
.target sm_100
.address_size 64

	// .globl	_Z9transposePKfPfii
// _ZZ9transposePKfPfiiE4tile has been demoted
// _ZZ12matmul_scalePKfS0_PfiiifE5tileA has been demoted
// _ZZ12matmul_scalePKfS0_PfiiifE5tileB has been demoted

.visible .entry _Z9transposePKfPfii(
	.param .u64 .ptr .align 1 _Z9transposePKfPfii_param_0,
	.param .u64 .ptr .align 1 _Z9transposePKfPfii_param_1,
	.param .u32 _Z9transposePKfPfii_param_2,
	.param .u32 _Z9transposePKfPfii_param_3
)
{
	.reg .pred 	%p<7>;
	.reg .b32 	%r<25>;
	.reg .b32 	%f<3>;
	.reg .b64 	%rd<9>;
	// demoted variable
	.shared .align 4 .b8 _ZZ9transposePKfPfiiE4tile[1088];
	ld.param.u64 	%rd1, [_Z9transposePKfPfii_param_0];
	ld.param.u64 	%rd2, [_Z9transposePKfPfii_param_1];
	ld.param.u32 	%r9, [_Z9transposePKfPfii_param_2];
	ld.param.u32 	%r11, [_Z9transposePKfPfii_param_3];
	mov.u32 	%r12, %ctaid.x;
	shl.b32 	%r1, %r12, 4;
	mov.u32 	%r2, %tid.x;
	add.s32 	%r3, %r1, %r2;
	mov.u32 	%r13, %ctaid.y;
	shl.b32 	%r4, %r13, 4;
	mov.u32 	%r5, %tid.y;
	add.s32 	%r14, %r4, %r5;
	setp.ge.s32 	%p1, %r3, %r9;
	setp.ge.s32 	%p2, %r14, %r11;
	or.pred  	%p3, %p1, %p2;
	@%p3 bra 	$L__BB0_2;
	cvta.to.global.u64 	%rd3, %rd1;
	mad.lo.s32 	%r15, %r9, %r14, %r3;
	mul.wide.s32 	%rd4, %r15, 4;
	add.s64 	%rd5, %rd3, %rd4;
	ld.global.f32 	%f1, [%rd5];
	mov.u32 	%r16, _ZZ9transposePKfPfiiE4tile;
	mad.lo.s32 	%r17, %r5, 68, %r16;
	shl.b32 	%r18, %r2, 2;
	add.s32 	%r19, %r17, %r18;
	st.shared.f32 	[%r19], %f1;
$L__BB0_2:
	bar.sync 	0;
	add.s32 	%r7, %r4, %r2;
	add.s32 	%r8, %r1, %r5;
	setp.ge.s32 	%p4, %r7, %r11;
	setp.ge.s32 	%p5, %r8, %r9;
	or.pred  	%p6, %p5, %p4;
	@%p6 bra 	$L__BB0_4;
	mov.u32 	%r20, _ZZ9transposePKfPfiiE4tile;
	mad.lo.s32 	%r21, %r2, 68, %r20;
	shl.b32 	%r22, %r5, 2;
	add.s32 	%r23, %r21, %r22;
	ld.shared.f32 	%f2, [%r23];
	mad.lo.s32 	%r24, %r11, %r8, %r7;
	cvta.to.global.u64 	%rd6, %rd2;
	mul.wide.s32 	%rd7, %r24, 4;
	add.s64 	%rd8, %rd6, %rd7;
	st.global.f32 	[%rd8], %f2;
$L__BB0_4:
	ret;

}
	// .globl	_Z12matmul_scalePKfS0_Pfiiif
.visible .entry _Z12matmul_scalePKfS0_Pfiiif(
	.param .u64 .ptr .align 1 _Z12matmul_scalePKfS0_Pfiiif_param_0,
	.param .u64 .ptr .align 1 _Z12matmul_scalePKfS0_Pfiiif_param_1,
	.param .u64 .ptr .align 1 _Z12matmul_scalePKfS0_Pfiiif_param_2,
	.param .u32 _Z12matmul_scalePKfS0_Pfiiif_param_3,
	.param .u32 _Z12matmul_scalePKfS0_Pfiiif_param_4,
	.param .u32 _Z12matmul_scalePKfS0_Pfiiif_param_5,
	.param .f32 _Z12matmul_scalePKfS0_Pfiiif_param_6
)
{
	.reg .pred 	%p<12>;
	.reg .b32 	%r<43>;
	.reg .b32 	%f<65>;
	.reg .b64 	%rd<13>;
	// demoted variable
	.shared .align 4 .b8 _ZZ12matmul_scalePKfS0_PfiiifE5tileA[1024];
	// demoted variable
	.shared .align 4 .b8 _ZZ12matmul_scalePKfS0_PfiiifE5tileB[1024];
	ld.param.u64 	%rd3, [_Z12matmul_scalePKfS0_Pfiiif_param_0];
	ld.param.u64 	%rd4, [_Z12matmul_scalePKfS0_Pfiiif_param_1];
	ld.param.u64 	%rd5, [_Z12matmul_scalePKfS0_Pfiiif_param_2];
	ld.param.u32 	%r24, [_Z12matmul_scalePKfS0_Pfiiif_param_3];
	ld.param.u32 	%r25, [_Z12matmul_scalePKfS0_Pfiiif_param_4];
	ld.param.u32 	%r26, [_Z12matmul_scalePKfS0_Pfiiif_param_5];
	ld.param.f32 	%f8, [_Z12matmul_scalePKfS0_Pfiiif_param_6];
	mov.u32 	%r27, %ctaid.x;
	mov.u32 	%r28, %ctaid.y;
	mov.u32 	%r38, %tid.x;
	mov.u32 	%r40, %tid.y;
	shl.b32 	%r29, %r28, 4;
	add.s32 	%r3, %r29, %r40;
	shl.b32 	%r4, %r27, 4;
	add.s32 	%r5, %r4, %r38;
	setp.lt.s32 	%p1, %r26, 1;
	mov.f32 	%f64, 0f00000000;
	@%p1 bra 	$L__BB1_7;
	add.s32 	%r30, %r26, 15;
	shr.u32 	%r31, %r30, 4;
	shl.b32 	%r32, %r40, 6;
	mov.u32 	%r33, _ZZ12matmul_scalePKfS0_PfiiifE5tileA;
	add.s32 	%r6, %r33, %r32;
	shl.b32 	%r34, %r38, 2;
	add.s32 	%r7, %r6, %r34;
	mov.u32 	%r35, _ZZ12matmul_scalePKfS0_PfiiifE5tileB;
	add.s32 	%r9, %r35, %r34;
	add.s32 	%r8, %r9, %r32;
	neg.s32 	%r42, %r31;
	mad.lo.s32 	%r36, %r40, %r25, %r38;
	add.s32 	%r41, %r36, %r4;
	shl.b32 	%r12, %r25, 4;
	mad.lo.s32 	%r39, %r26, %r3, %r38;
	cvta.to.global.u64 	%rd1, %rd3;
	cvta.to.global.u64 	%rd2, %rd4;
	mov.f32 	%f64, 0f00000000;
$L__BB1_2:
	setp.ge.s32 	%p2, %r3, %r24;
	setp.ge.s32 	%p3, %r38, %r26;
	mov.f32 	%f62, 0f00000000;
	or.pred  	%p4, %p2, %p3;
	@%p4 bra 	$L__BB1_4;
	mul.wide.u32 	%rd6, %r39, 4;
	add.s64 	%rd7, %rd1, %rd6;
	ld.global.f32 	%f62, [%rd7];
$L__BB1_4:
	setp.ge.s32 	%p5, %r5, %r25;
	st.shared.f32 	[%r7], %f62;
	setp.ge.s32 	%p6, %r40, %r26;
	mov.f32 	%f63, 0f00000000;
	or.pred  	%p7, %p5, %p6;
	@%p7 bra 	$L__BB1_6;
	mul.wide.s32 	%rd8, %r41, 4;
	add.s64 	%rd9, %rd2, %rd8;
	ld.global.f32 	%f63, [%rd9];
$L__BB1_6:
	st.shared.f32 	[%r8], %f63;
	bar.sync 	0;
	ld.shared.f32 	%f13, [%r6];
	ld.shared.f32 	%f14, [%r9];
	fma.rn.f32 	%f15, %f13, %f14, %f64;
	ld.shared.f32 	%f16, [%r6+4];
	ld.shared.f32 	%f17, [%r9+64];
	fma.rn.f32 	%f18, %f16, %f17, %f15;
	ld.shared.f32 	%f19, [%r6+8];
	ld.shared.f32 	%f20, [%r9+128];
	fma.rn.f32 	%f21, %f19, %f20, %f18;
	ld.shared.f32 	%f22, [%r6+12];
	ld.shared.f32 	%f23, [%r9+192];
	fma.rn.f32 	%f24, %f22, %f23, %f21;
	ld.shared.f32 	%f25, [%r6+16];
	ld.shared.f32 	%f26, [%r9+256];
	fma.rn.f32 	%f27, %f25, %f26, %f24;
	ld.shared.f32 	%f28, [%r6+20];
	ld.shared.f32 	%f29, [%r9+320];
	fma.rn.f32 	%f30, %f28, %f29, %f27;
	ld.shared.f32 	%f31, [%r6+24];
	ld.shared.f32 	%f32, [%r9+384];
	fma.rn.f32 	%f33, %f31, %f32, %f30;
	ld.shared.f32 	%f34, [%r6+28];
	ld.shared.f32 	%f35, [%r9+448];
	fma.rn.f32 	%f36, %f34, %f35, %f33;
	ld.shared.f32 	%f37, [%r6+32];
	ld.shared.f32 	%f38, [%r9+512];
	fma.rn.f32 	%f39, %f37, %f38, %f36;
	ld.shared.f32 	%f40, [%r6+36];
	ld.shared.f32 	%f41, [%r9+576];
	fma.rn.f32 	%f42, %f40, %f41, %f39;
	ld.shared.f32 	%f43, [%r6+40];
	ld.shared.f32 	%f44, [%r9+640];
	fma.rn.f32 	%f45, %f43, %f44, %f42;
	ld.shared.f32 	%f46, [%r6+44];
	ld.shared.f32 	%f47, [%r9+704];
	fma.rn.f32 	%f48, %f46, %f47, %f45;
	ld.shared.f32 	%f49, [%r6+48];
	ld.shared.f32 	%f50, [%r9+768];
	fma.rn.f32 	%f51, %f49, %f50, %f48;
	ld.shared.f32 	%f52, [%r6+52];
	ld.shared.f32 	%f53, [%r9+832];
	fma.rn.f32 	%f54, %f52, %f53, %f51;
	ld.shared.f32 	%f55, [%r6+56];
	ld.shared.f32 	%f56, [%r9+896];
	fma.rn.f32 	%f57, %f55, %f56, %f54;
	ld.shared.f32 	%f58, [%r6+60];
	ld.shared.f32 	%f59, [%r9+960];
	fma.rn.f32 	%f64, %f58, %f59, %f57;
	bar.sync 	0;
	add.s32 	%r42, %r42, 1;
	setp.ne.s32 	%p8, %r42, 0;
	add.s32 	%r41, %r41, %r12;
	add.s32 	%r40, %r40, 16;
	add.s32 	%r39, %r39, 16;
	add.s32 	%r38, %r38, 16;
	@%p8 bra 	$L__BB1_2;
$L__BB1_7:
	setp.ge.s32 	%p9, %r3, %r24;
	setp.ge.s32 	%p10, %r5, %r25;
	or.pred  	%p11, %p9, %p10;
	@%p11 bra 	$L__BB1_9;
	mul.f32 	%f60, %f8, %f64;
	mad.lo.s32 	%r37, %r25, %r3, %r5;
	cvta.to.global.u64 	%rd10, %rd5;
	mul.wide.u32 	%rd11, %r37, 4;
	add.s64 	%rd12, %rd10, %rd11;
	st.global.f32 	[%rd12], %f60;
$L__BB1_9:
	ret;

}


// ===== COMPILED SASS (sm_100) =====

	.target	sm_100

	.elftype	@"ET_EXEC"


//--------------------- .note.nv.tkinfo           --------------------------
	.section	.note.nv.tkinfo,"",@"SHT_NOTE"
	.sectionflags	@"SHF_NOTE_NV_TKINFO"
	.tkinfo
        /*0018*/ 	.word	0x00000002
        /*0030*/ 	.string	""
        /*0030*/ 	.string	"ptxas"
        /*0030*/ 	.string	"Cuda compilation tools, release 13.0, V13.0.88"
        /*0030*/ 	.string	"Build cuda_13.0.r13.0/compiler.36424714_0"
        /*0030*/ 	.string	"-arch sm_100 -m 64 "



//--------------------- .note.nv.cuinfo           --------------------------
	.section	.note.nv.cuinfo,"",@"SHT_NOTE"
	.sectionflags	@"SHF_NOTE_NV_CUINFO"
        /*0018*/ 	.short	0x0002
        /*001a*/ 	.short	0x0064
        /*001c*/ 	.short	0x0082
	.zero		2


//--------------------- .nv.info                  --------------------------
	.section	.nv.info,"",@"SHT_CUDA_INFO"
	.align	4


	//----- nvinfo : EIATTR_REGCOUNT
	.align		4
        /*0000*/ 	.byte	0x04, 0x2f
        /*0002*/ 	.short	(.L_1 - .L_0)
	.align		4
.L_0:
        /*0004*/ 	.word	index@(_Z9transposePKfPfii)
        /*0008*/ 	.word	0x0000000c


	//----- nvinfo : EIATTR_FRAME_SIZE
	.align		4
.L_1:
        /*000c*/ 	.byte	0x04, 0x11
        /*000e*/ 	.short	(.L_3 - .L_2)
	.align		4
.L_2:
        /*0010*/ 	.word	index@(_Z9transposePKfPfii)
        /*0014*/ 	.word	0x00000000


	//----- nvinfo : EIATTR_REGCOUNT
	.align		4
.L_3:
        /*0018*/ 	.byte	0x04, 0x2f
        /*001a*/ 	.short	(.L_5 - .L_4)
	.align		4
.L_4:
        /*001c*/ 	.word	index@(_Z12matmul_scalePKfS0_Pfiiif)
        /*0020*/ 	.word	0x00000020


	//----- nvinfo : EIATTR_FRAME_SIZE
	.align		4
.L_5:
        /*0024*/ 	.byte	0x04, 0x11
        /*0026*/ 	.short	(.L_7 - .L_6)
	.align		4
.L_6:
        /*0028*/ 	.word	index@(_Z12matmul_scalePKfS0_Pfiiif)
        /*002c*/ 	.word	0x00000000


	//----- nvinfo : EIATTR_MIN_STACK_SIZE
	.align		4
.L_7:
        /*0030*/ 	.byte	0x04, 0x12
        /*0032*/ 	.short	(.L_9 - .L_8)
	.align		4
.L_8:
        /*0034*/ 	.word	index@(_Z12matmul_scalePKfS0_Pfiiif)
        /*0038*/ 	.word	0x00000000


	//----- nvinfo : EIATTR_MIN_STACK_SIZE
	.align		4
.L_9:
        /*003c*/ 	.byte	0x04, 0x12
        /*003e*/ 	.short	(.L_11 - .L_10)
	.align		4
.L_10:
        /*0040*/ 	.word	index@(_Z9transposePKfPfii)
        /*0044*/ 	.word	0x00000000
.L_11:


//--------------------- .nv.compat                --------------------------
	.section	.nv.compat,"",@"SHT_CUDA_COMPAT_INFO"
	.align	4
        /*0000*/ 	.byte	0x02, 0x09, 0x00, 0x00, 0x02, 0x02, 0x01, 0x00, 0x02, 0x05, 0x05, 0x00, 0x03, 0x07, 0x01, 0x01
        /*0010*/ 	.byte	0x02, 0x03, 0x00, 0x00, 0x02, 0x06, 0x01, 0x00, 0x04, 0x0b, 0x08, 0x00, 0x09, 0x00, 0x00, 0x00
        /*0020*/ 	.byte	0x00, 0x00, 0x00, 0x00


//--------------------- .nv.info._Z12matmul_scalePKfS0_Pfiiif --------------------------
	.section	.nv.info._Z12matmul_scalePKfS0_Pfiiif,"",@"SHT_CUDA_INFO"
	.sectionflags	@""
	.align	4


	//----- nvinfo : EIATTR_CUDA_API_VERSION
	.align		4
        /*0000*/ 	.byte	0x04, 0x37
        /*0002*/ 	.short	(.L_13 - .L_12)
.L_12:
        /*0004*/ 	.word	0x00000082


	//----- nvinfo : EIATTR_KPARAM_INFO
	.align		4
.L_13:
        /*0008*/ 	.byte	0x04, 0x17
        /*000a*/ 	.short	(.L_15 - .L_14)
.L_14:
        /*000c*/ 	.word	0x00000000
        /*0010*/ 	.short	0x0006
        /*0012*/ 	.short	0x0024
        /*0014*/ 	.byte	0x00, 0xf0, 0x11, 0x00


	//----- nvinfo : EIATTR_KPARAM_INFO
	.align		4
.L_15:
        /*0018*/ 	.byte	0x04, 0x17
        /*001a*/ 	.short	(.L_17 - .L_16)
.L_16:
        /*001c*/ 	.word	0x00000000
        /*0020*/ 	.short	0x0005
        /*0022*/ 	.short	0x0020
        /*0024*/ 	.byte	0x00, 0xf0, 0x11, 0x00


	//----- nvinfo : EIATTR_KPARAM_INFO
	.align		4
.L_17:
        /*0028*/ 	.byte	0x04, 0x17
        /*002a*/ 	.short	(.L_19 - .L_18)
.L_18:
        /*002c*/ 	.word	0x00000000
        /*0030*/ 	.short	0x0004
        /*0032*/ 	.short	0x001c
        /*0034*/ 	.byte	0x00, 0xf0, 0x11, 0x00


	//----- nvinfo : EIATTR_KPARAM_INFO
	.align		4
.L_19:
        /*0038*/ 	.byte	0x04, 0x17
        /*003a*/ 	.short	(.L_21 - .L_20)
.L_20:
        /*003c*/ 	.word	0x00000000
        /*0040*/ 	.short	0x0003
        /*0042*/ 	.short	0x0018
        /*0044*/ 	.byte	0x00, 0xf0, 0x11, 0x00


	//----- nvinfo : EIATTR_KPARAM_INFO
	.align		4
.L_21:
        /*0048*/ 	.byte	0x04, 0x17
        /*004a*/ 	.short	(.L_23 - .L_22)
.L_22:
        /*004c*/ 	.word	0x00000000
        /*0050*/ 	.short	0x0002
        /*0052*/ 	.short	0x0010
        /*0054*/ 	.byte	0x00, 0xf5, 0x21, 0x00


	//----- nvinfo : EIATTR_KPARAM_INFO
	.align		4
.L_23:
        /*0058*/ 	.byte	0x04, 0x17
        /*005a*/ 	.short	(.L_25 - .L_24)
.L_24:
        /*005c*/ 	.word	0x00000000
        /*0060*/ 	.short	0x0001
        /*0062*/ 	.short	0x0008
        /*0064*/ 	.byte	0x00, 0xf5, 0x21, 0x00


	//----- nvinfo : EIATTR_KPARAM_INFO
	.align		4
.L_25:
        /*0068*/ 	.byte	0x04, 0x17
        /*006a*/ 	.short	(.L_27 - .L_26)
.L_26:
        /*006c*/ 	.word	0x00000000
        /*0070*/ 	.short	0x0000
        /*0072*/ 	.short	0x0000
        /*0074*/ 	.byte	0x00, 0xf5, 0x21, 0x00


	//----- nvinfo : EIATTR_SPARSE_MMA_MASK
	.align		4
.L_27:
        /*0078*/ 	.byte	0x03, 0x50
        /*007a*/ 	.short	0x0000


	//----- nvinfo : EIATTR_MAXREG_COUNT
	.align		4
        /*007c*/ 	.byte	0x03, 0x1b
        /*007e*/ 	.short	0x00ff


	//----- nvinfo : EIATTR_NUM_BARRIERS
	.align		4
        /*0080*/ 	.byte	0x02, 0x4c
        /*0082*/ 	.byte	0x01
	.zero		1


	//----- nvinfo : EIATTR_MERCURY_ISA_VERSION
	.align		4
        /*0084*/ 	.byte	0x03, 0x5f
        /*0086*/ 	.short	0x0101


	//----- nvinfo : EIATTR_VRC_CTA_INIT_COUNT
	.align		4
        /*0088*/ 	.byte	0x02, 0x4a
	.zero		1
	.zero		1


	//----- nvinfo : EIATTR_EXIT_INSTR_OFFSETS
	.align		4
        /*008c*/ 	.byte	0x04, 0x1c
        /*008e*/ 	.short	(.L_29 - .L_28)


	//   ....[0]....
.L_28:
        /*0090*/ 	.word	0x000005e0


	//   ....[1]....
        /*0094*/ 	.word	0x00000650


	//----- nvinfo : EIATTR_CBANK_PARAM_SIZE
	.align		4
.L_29:
        /*0098*/ 	.byte	0x03, 0x19
        /*009a*/ 	.short	0x0028


	//----- nvinfo : EIATTR_PARAM_CBANK
	.align		4
        /*009c*/ 	.byte	0x04, 0x0a
        /*009e*/ 	.short	(.L_31 - .L_30)
	.align		4
.L_30:
        /*00a0*/ 	.word	index@(.nv.constant0._Z12matmul_scalePKfS0_Pfiiif)
        /*00a4*/ 	.short	0x0380
        /*00a6*/ 	.short	0x0028


	//----- nvinfo : EIATTR_SW_WAR
	.align		4
.L_31:
        /*00a8*/ 	.byte	0x04, 0x36
        /*00aa*/ 	.short	(.L_33 - .L_32)
.L_32:
        /*00ac*/ 	.word	0x00000008
.L_33:


//--------------------- .nv.info._Z9transposePKfPfii --------------------------
	.section	.nv.info._Z9transposePKfPfii,"",@"SHT_CUDA_INFO"
	.sectionflags	@""
	.align	4


	//----- nvinfo : EIATTR_CUDA_API_VERSION
	.align		4
        /*0000*/ 	.byte	0x04, 0x37
        /*0002*/ 	.short	(.L_35 - .L_34)
.L_34:
        /*0004*/ 	.word	0x00000082


	//----- nvinfo : EIATTR_KPARAM_INFO
	.align		4
.L_35:
        /*0008*/ 	.byte	0x04, 0x17
        /*000a*/ 	.short	(.L_37 - .L_36)
.L_36:
        /*000c*/ 	.word	0x00000000
        /*0010*/ 	.short	0x0003
        /*0012*/ 	.short	0x0014
        /*0014*/ 	.byte	0x00, 0xf0, 0x11, 0x00


	//----- nvinfo : EIATTR_KPARAM_INFO
	.align		4
.L_37:
        /*0018*/ 	.byte	0x04, 0x17
        /*001a*/ 	.short	(.L_39 - .L_38)
.L_38:
        /*001c*/ 	.word	0x00000000
        /*0020*/ 	.short	0x0002
        /*0022*/ 	.short	0x0010
        /*0024*/ 	.byte	0x00, 0xf0, 0x11, 0x00


	//----- nvinfo : EIATTR_KPARAM_INFO
	.align		4
.L_39:
        /*0028*/ 	.byte	0x04, 0x17
        /*002a*/ 	.short	(.L_41 - .L_40)
.L_40:
        /*002c*/ 	.word	0x00000000
        /*0030*/ 	.short	0x0001
        /*0032*/ 	.short	0x0008
        /*0034*/ 	.byte	0x00, 0xf5, 0x21, 0x00


	//----- nvinfo : EIATTR_KPARAM_INFO
	.align		4
.L_41:
        /*0038*/ 	.byte	0x04, 0x17
        /*003a*/ 	.short	(.L_43 - .L_42)
.L_42:
        /*003c*/ 	.word	0x00000000
        /*0040*/ 	.short	0x0000
        /*0042*/ 	.short	0x0000
        /*0044*/ 	.byte	0x00, 0xf5, 0x21, 0x00


	//----- nvinfo : EIATTR_SPARSE_MMA_MASK
	.align		4
.L_43:
        /*0048*/ 	.byte	0x03, 0x50
        /*004a*/ 	.short	0x0000


	//----- nvinfo : EIATTR_MAXREG_COUNT
	.align		4
        /*004c*/ 	.byte	0x03, 0x1b
        /*004e*/ 	.short	0x00ff


	//----- nvinfo : EIATTR_NUM_BARRIERS
	.align		4
        /*0050*/ 	.byte	0x02, 0x4c
        /*0052*/ 	.byte	0x01
	.zero		1


	//----- nvinfo : EIATTR_MERCURY_ISA_VERSION
	.align		4
        /*0054*/ 	.byte	0x03, 0x5f
        /*0056*/ 	.short	0x0101


	//----- nvinfo : EIATTR_VRC_CTA_INIT_COUNT
	.align		4
        /*0058*/ 	.byte	0x02, 0x4a
	.zero		1
	.zero		1


	//----- nvinfo : EIATTR_EXIT_INSTR_OFFSETS
	.align		4
        /*005c*/ 	.byte	0x04, 0x1c
        /*005e*/ 	.short	(.L_45 - .L_44)


	//   ....[0]....
.L_44:
        /*0060*/ 	.word	0x000001a0


	//   ....[1]....
        /*0064*/ 	.word	0x00000250


	//----- nvinfo : EIATTR_CBANK_PARAM_SIZE
	.align		4
.L_45:
        /*0068*/ 	.byte	0x03, 0x19
        /*006a*/ 	.short	0x0018


	//----- nvinfo : EIATTR_PARAM_CBANK
	.align		4
        /*006c*/ 	.byte	0x04, 0x0a
        /*006e*/ 	.short	(.L_47 - .L_46)
	.align		4
.L_46:
        /*0070*/ 	.word	index@(.nv.constant0._Z9transposePKfPfii)
        /*0074*/ 	.short	0x0380
        /*0076*/ 	.short	0x0018


	//----- nvinfo : EIATTR_SW_WAR
	.align		4
.L_47:
        /*0078*/ 	.byte	0x04, 0x36
        /*007a*/ 	.short	(.L_49 - .L_48)
.L_48:
        /*007c*/ 	.word	0x00000008
.L_49:


//--------------------- .nv.callgraph             --------------------------
	.section	.nv.callgraph,"",@"SHT_CUDA_CALLGRAPH"
	.align	4
	.sectionentsize	8
	.align		4
        /*0000*/ 	.word	0x00000000
	.align		4
        /*0004*/ 	.word	0xffffffff
	.align		4
        /*0008*/ 	.word	0x00000000
	.align		4
        /*000c*/ 	.word	0xfffffffe
	.align		4
        /*0010*/ 	.word	0x00000000
	.align		4
        /*0014*/ 	.word	0xfffffffd
	.align		4
        /*0018*/ 	.word	0x00000000
	.align		4
        /*001c*/ 	.word	0xfffffffc


//--------------------- .text._Z12matmul_scalePKfS0_Pfiiif --------------------------
	.section	.text._Z12matmul_scalePKfS0_Pfiiif,"ax",@progbits
	.align	128
        .global         _Z12matmul_scalePKfS0_Pfiiif
        .type           _Z12matmul_scalePKfS0_Pfiiif,@function
        .size           _Z12matmul_scalePKfS0_Pfiiif,(.L_x_4 - _Z12matmul_scalePKfS0_Pfiiif)
        .other          _Z12matmul_scalePKfS0_Pfiiif,@"STO_CUDA_ENTRY STV_DEFAULT"
_Z12matmul_scalePKfS0_Pfiiif:
.text._Z12matmul_scalePKfS0_Pfiiif:
[----:B------:R-:W-:Y:S01]  /*0000*/  LDC R1, c[0x0][0x37c] ;  /* 0x0000df00ff017b82 */ /* 0x000fe20000000800 */
[----:B------:R-:W0:Y:S01]  /*0010*/  S2R R2, SR_CTAID.Y ;  /* 0x0000000000027919 */ /* 0x000e220000002600 */
[----:B------:R-:W1:Y:S01]  /*0020*/  LDCU UR10, c[0x0][0x3a0] ;  /* 0x00007400ff0a77ac */ /* 0x000e620008000800 */
[----:B------:R-:W-:Y:S01]  /*0030*/  HFMA2 R21, -RZ, RZ, 0, 0 ;  /* 0x00000000ff157431 */ /* 0x000fe200000001ff */
[----:B------:R-:W0:Y:S01]  /*0040*/  S2R R0, SR_TID.Y ;  /* 0x0000000000007919 */ /* 0x000e220000002200 */
[----:B------:R-:W2:Y:S01]  /*0050*/  LDCU.64 UR8, c[0x0][0x358] ;  /* 0x00006b00ff0877ac */ /* 0x000ea20008000a00 */
[----:B------:R-:W3:Y:S01]  /*0060*/  S2R R4, SR_CTAID.X ;  /* 0x0000000000047919 */ /* 0x000ee20000002500 */
[----:B------:R-:W3:Y:S01]  /*0070*/  S2R R13, SR_TID.X ;  /* 0x00000000000d7919 */ /* 0x000ee20000002100 */
[----:B-1----:R-:W-:Y:S01]  /*0080*/  UISETP.GE.AND UP0, UPT, UR10, 0x1, UPT ;  /* 0x000000010a00788c */ /* 0x002fe2000bf06270 */
[----:B0-----:R-:W-:Y:S02]  /*0090*/  LEA R2, R2, R0, 0x4 ;  /* 0x0000000002027211 */ /* 0x001fe400078e20ff */
[----:B---3--:R-:W-:-:S06]  /*00a0*/  LEA R3, R4, R13, 0x4 ;  /* 0x0000000d04037211 */ /* 0x008fcc00078e20ff */
[----:B--2---:R-:W-:Y:S05]  /*00b0*/  BRA.U !UP0, `(.L_x_0) ;  /* 0x00000005083c7547 */ /* 0x004fea000b800000 */
[----:B------:R-:W0:Y:S01]  /*00c0*/  S2UR UR7, SR_CgaCtaId ;  /* 0x00000000000779c3 */ /* 0x000e220000008800 */
[----:B------:R-:W1:Y:S01]  /*00d0*/  LDCU UR11, c[0x0][0x39c] ;  /* 0x00007380ff0b77ac */ /* 0x000e620008000800 */
[----:B------:R-:W-:Y:S01]  /*00e0*/  MOV R21, RZ ;  /* 0x000000ff00157202 */ /* 0x000fe20000000f00 */
[----:B------:R-:W-:Y:S01]  /*00f0*/  IMAD R12, R2, UR10, R13 ;  /* 0x0000000a020c7c24 */ /* 0x000fe2000f8e020d */
[----:B------:R-:W-:Y:S01]  /*0100*/  UMOV UR5, 0x400 ;  /* 0x0000040000057882 */ /* 0x000fe20000000000 */
[----:B------:R-:W-:-:S03]  /*0110*/  UIADD3 UR4, UPT, UPT, UR10, 0xf, URZ ;  /* 0x0000000f0a047890 */ /* 0x000fc6000fffe0ff */
[----:B------:R-:W2:Y:S01]  /*0120*/  LDC R14, c[0x0][0x39c] ;  /* 0x0000e700ff0e7b82 */ /* 0x000ea20000000800 */
[----:B------:R-:W-:Y:S02]  /*0130*/  UIADD3 UR6, UPT, UPT, UR5, 0x400, URZ ;  /* 0x0000040005067890 */ /* 0x000fe4000fffe0ff */
[----:B------:R-:W-:Y:S01]  /*0140*/  USHF.R.U32.HI UR4, URZ, 0x4, UR4 ;  /* 0x00000004ff047899 */ /* 0x000fe20008011604 */
[----:B------:R-:W3:Y:S01]  /*0150*/  LDCU UR13, c[0x0][0x3a0] ;  /* 0x00007400ff0d77ac */ /* 0x000ee20008000800 */
[----:B------:R-:W4:Y:S01]  /*0160*/  LDCU UR12, c[0x0][0x398] ;  /* 0x00007300ff0c77ac */ /* 0x000f220008000800 */
[----:B-1----:R-:W-:Y:S01]  /*0170*/  IMAD R19, R0, UR11, R13 ;  /* 0x0000000b00137c24 */ /* 0x002fe2000f8e020d */
[----:B------:R-:W-:Y:S02]  /*0180*/  UIADD3 UR4, UPT, UPT, -UR4, URZ, URZ ;  /* 0x000000ff04047290 */ /* 0x000fe4000fffe1ff */
[----:B0-----:R-:W-:Y:S02]  /*0190*/  ULEA UR5, UR7, UR5, 0x18 ;  /* 0x0000000507057291 */ /* 0x001fe4000f8ec0ff */
[----:B------:R-:W-:Y:S01]  /*01a0*/  LEA R19, R4, R19, 0x4 ;  /* 0x0000001304137211 */ /* 0x000fe200078e20ff */
[----:B------:R-:W-:-:S03]  /*01b0*/  ULEA UR6, UR7, UR6, 0x18 ;  /* 0x0000000607067291 */ /* 0x000fc6000f8ec0ff */
[----:B------:R-:W-:-:S03]  /*01c0*/  LEA R16, R0, UR5, 0x6 ;  /* 0x0000000500107c11 */ /* 0x000fc6000f8e30ff */
[C---:B------:R-:W-:Y:S02]  /*01d0*/  LEA R17, R13.reuse, UR6, 0x2 ;  /* 0x000000060d117c11 */ /* 0x040fe4000f8e10ff */
[----:B------:R-:W-:Y:S02]  /*01e0*/  LEA R18, R13, R16, 0x2 ;  /* 0x000000100d127211 */ /* 0x000fe400078e10ff */
[----:B---34-:R-:W-:-:S07]  /*01f0*/  LEA R15, R0, R17, 0x6 ;  /* 0x00000011000f7211 */ /* 0x018fce00078e30ff */
.L_x_1:
[----:B------:R-:W-:Y:S01]  /*0200*/  ISETP.GE.AND P1, PT, R13, UR13, PT ;  /* 0x0000000d0d007c0c */ /* 0x000fe2000bf26270 */
[----:B------:R-:W-:Y:S01]  /*0210*/  HFMA2 R22, -RZ, RZ, 0, 0 ;  /* 0x00000000ff167431 */ /* 0x000fe200000001ff */
[----:B------:R-:W-:Y:S02]  /*0220*/  ISETP.GE.AND P0, PT, R0, UR13, PT ;  /* 0x0000000d00007c0c */ /* 0x000fe4000bf06270 */
[----:B------:R-:W-:Y:S02]  /*0230*/  ISETP.GE.OR P1, PT, R2, UR12, P1 ;  /* 0x0000000c02007c0c */ /* 0x000fe40008f26670 */
[----:B--2---:R-:W-:Y:S02]  /*0240*/  ISETP.GE.OR P0, PT, R3, R14, P0 ;  /* 0x0000000e0300720c */ /* 0x004fe40000706670 */
[----:B------:R-:W-:-:S09]  /*0250*/  MOV R29, RZ ;  /* 0x000000ff001d7202 */ /* 0x000fd20000000f00 */
[----:B------:R-:W0:Y:S08]  /*0260*/  @!P1 LDC.64 R6, c[0x0][0x380] ;  /* 0x0000e000ff069b82 */ /* 0x000e300000000a00 */
[----:B------:R-:W1:Y:S01]  /*0270*/  @!P0 LDC.64 R4, c[0x0][0x388] ;  /* 0x0000e200ff048b82 */ /* 0x000e620000000a00 */
[----:B0-----:R-:W-:-:S05]  /*0280*/  @!P1 IMAD.WIDE.U32 R6, R12, 0x4, R6 ;  /* 0x000000040c069825 */ /* 0x001fca00078e0006 */
[----:B------:R-:W2:Y:S01]  /*0290*/  @!P1 LDG.E R29, desc[UR8][R6.64] ;  /* 0x00000008061d9981 */ /* 0x000ea2000c1e1900 */
[----:B-1----:R-:W-:-:S05]  /*02a0*/  @!P0 IMAD.WIDE R24, R19, 0x4, R4 ;  /* 0x0000000413188825 */ /* 0x002fca00078e0204 */
[----:B------:R-:W3:Y:S01]  /*02b0*/  @!P0 LDG.E R22, desc[UR8][R24.64] ;  /* 0x0000000818168981 */ /* 0x000ee2000c1e1900 */
[----:B------:R-:W-:-:S04]  /*02c0*/  UIADD3 UR4, UPT, UPT, UR4, 0x1, URZ ;  /* 0x0000000104047890 */ /* 0x000fc8000fffe0ff */
[----:B------:R-:W-:Y:S01]  /*02d0*/  UISETP.NE.AND UP0, UPT, UR4, URZ, UPT ;  /* 0x000000ff0400728c */ /* 0x000fe2000bf05270 */
[----:B------:R-:W-:Y:S02]  /*02e0*/  IADD3 R0, PT, PT, R0, 0x10, RZ ;  /* 0x0000001000007810 */ /* 0x000fe40007ffe0ff */
[----:B------:R-:W-:Y:S02]  /*02f0*/  IADD3 R13, PT, PT, R13, 0x10, RZ ;  /* 0x000000100d0d7810 */ /* 0x000fe40007ffe0ff */
[----:B------:R-:W-:Y:S02]  /*0300*/  IADD3 R12, PT, PT, R12, 0x10, RZ ;  /* 0x000000100c0c7810 */ /* 0x000fe40007ffe0ff */
[----:B------:R-:W-:Y:S01]  /*0310*/  LEA R19, R14, R19, 0x4 ;  /* 0x000000130e137211 */ /* 0x000fe200078e20ff */
[----:B--2---:R-:W-:Y:S04]  /*0320*/  STS [R18], R29 ;  /* 0x0000001d12007388 */ /* 0x004fe80000000800 */
[----:B---3--:R-:W-:Y:S01]  /*0330*/  STS [R15], R22 ;  /* 0x000000160f007388 */ /* 0x008fe20000000800 */
[----:B------:R-:W-:Y:S06]  /*0340*/  BAR.SYNC.DEFER_BLOCKING 0x0 ;  /* 0x0000000000007b1d */ /* 0x000fec0000010000 */
[----:B------:R-:W-:Y:S04]  /*0350*/  LDS R28, [R17] ;  /* 0x00000000111c7984 */ /* 0x000fe80000000800 */
[----:B------:R-:W0:Y:S04]  /*0360*/  LDS.128 R8, [R16] ;  /* 0x0000000010087984 */ /* 0x000e280000000c00 */
[----:B------:R-:W1:Y:S04]  /*0370*/  LDS R29, [R17+0x40] ;  /* 0x00004000111d7984 */ /* 0x000e680000000800 */
[----:B------:R-:W2:Y:S04]  /*0380*/  LDS R27, [R17+0x80] ;  /* 0x00008000111b7984 */ /* 0x000ea80000000800 */
[----:B------:R-:W3:Y:S04]  /*0390*/  LDS R26, [R17+0xc0] ;  /* 0x0000c000111a7984 */ /* 0x000ee80000000800 */
[----:B------:R-:W-:Y:S04]  /*03a0*/  LDS R23, [R17+0x100] ;  /* 0x0001000011177984 */ /* 0x000fe80000000800 */
[----:B------:R-:W4:Y:S04]  /*03b0*/  LDS.128 R4, [R16+0x10] ;  /* 0x0000100010047984 */ /* 0x000f280000000c00 */
[----:B------:R-:W5:Y:S04]  /*03c0*/  LDS R20, [R17+0x140] ;  /* 0x0001400011147984 */ /* 0x000f680000000800 */
[----:B------:R-:W5:Y:S04]  /*03d0*/  LDS R25, [R17+0x180] ;  /* 0x0001800011197984 */ /* 0x000f680000000800 */
[----:B------:R-:W5:Y:S04]  /*03e0*/  LDS R22, [R17+0x1c0] ;  /* 0x0001c00011167984 */ /* 0x000f680000000800 */
[----:B------:R-:W-:Y:S01]  /*03f0*/  LDS R24, [R17+0x240] ;  /* 0x0002400011187984 */ /* 0x000fe20000000800 */
[----:B0-----:R-:W-:-:S03]  /*0400*/  FFMA R8, R8, R28, R21 ;  /* 0x0000001c08087223 */ /* 0x001fc60000000015 */
[----:B------:R-:W-:Y:S01]  /*0410*/  LDS R21, [R17+0x200] ;  /* 0x0002000011157984 */ /* 0x000fe20000000800 */
[----:B-1----:R-:W-:-:S04]  /*0420*/  FFMA R8, R29, R9, R8 ;  /* 0x000000091d087223 */ /* 0x002fc80000000008 */
[----:B--2---:R-:W-:-:S04]  /*0430*/  FFMA R27, R27, R10, R8 ;  /* 0x0000000a1b1b7223 */ /* 0x004fc80000000008 */
[----:B---3--:R-:W-:Y:S02]  /*0440*/  FFMA R27, R26, R11, R27 ;  /* 0x0000000b1a1b7223 */ /* 0x008fe4000000001b */
[----:B------:R-:W0:Y:S02]  /*0450*/  LDS.128 R8, [R16+0x20] ;  /* 0x0000200010087984 */ /* 0x000e240000000c00 */
[----:B----4-:R-:W-:-:S04]  /*0460*/  FFMA R23, R4, R23, R27 ;  /* 0x0000001704177223 */ /* 0x010fc8000000001b */
[----:B-----5:R-:W-:Y:S02]  /*0470*/  FFMA R20, R20, R5, R23 ;  /* 0x0000000514147223 */ /* 0x020fe40000000017 */
[----:B------:R-:W1:Y:S02]  /*0480*/  LDS R23, [R17+0x280] ;  /* 0x0002800011177984 */ /* 0x000e640000000800 */
[----:B------:R-:W-:Y:S02]  /*0490*/  FFMA R25, R25, R6, R20 ;  /* 0x0000000619197223 */ /* 0x000fe40000000014 */
[----:B------:R-:W2:Y:S02]  /*04a0*/  LDS R20, [R17+0x2c0] ;  /* 0x0002c00011147984 */ /* 0x000ea40000000800 */
[----:B------:R-:W-:Y:S02]  /*04b0*/  FFMA R27, R22, R7, R25 ;  /* 0x00000007161b7223 */ /* 0x000fe40000000019 */
[----:B------:R-:W-:Y:S04]  /*04c0*/  LDS R25, [R17+0x300] ;  /* 0x0003000011197984 */ /* 0x000fe80000000800 */
[----:B------:R-:W3:Y:S04]  /*04d0*/  LDS.128 R4, [R16+0x30] ;  /* 0x0000300010047984 */ /* 0x000ee80000000c00 */
[----:B------:R-:W4:Y:S01]  /*04e0*/  LDS R22, [R17+0x340] ;  /* 0x0003400011167984 */ /* 0x000f220000000800 */
[----:B0-----:R-:W-:-:S03]  /*04f0*/  FFMA R27, R8, R21, R27 ;  /* 0x00000015081b7223 */ /* 0x001fc6000000001b */
[----:B------:R-:W0:Y:S04]  /*0500*/  LDS R21, [R17+0x380] ;  /* 0x0003800011157984 */ /* 0x000e280000000800 */
[----:B------:R-:W5:Y:S01]  /*0510*/  LDS R8, [R17+0x3c0] ;  /* 0x0003c00011087984 */ /* 0x000f620000000800 */
[----:B------:R-:W-:-:S04]  /*0520*/  FFMA R24, R24, R9, R27 ;  /* 0x0000000918187223 */ /* 0x000fc8000000001b */
[----:B-1----:R-:W-:-:S04]  /*0530*/  FFMA R23, R23, R10, R24 ;  /* 0x0000000a17177223 */ /* 0x002fc80000000018 */
[----:B--2---:R-:W-:-:S04]  /*0540*/  FFMA R11, R20, R11, R23 ;  /* 0x0000000b140b7223 */ /* 0x004fc80000000017 */
[----:B---3--:R-:W-:-:S04]  /*0550*/  FFMA R11, R4, R25, R11 ;  /* 0x00000019040b7223 */ /* 0x008fc8000000000b */
[----:B----4-:R-:W-:-:S04]  /*0560*/  FFMA R22, R22, R5, R11 ;  /* 0x0000000516167223 */ /* 0x010fc8000000000b */
[----:B0-----:R-:W-:-:S04]  /*0570*/  FFMA R21, R21, R6, R22 ;  /* 0x0000000615157223 */ /* 0x001fc80000000016 */
[----:B-----5:R-:W-:Y:S01]  /*0580*/  FFMA R21, R8, R7, R21 ;  /* 0x0000000708157223 */ /* 0x020fe20000000015 */
[----:B------:R-:W-:Y:S06]  /*0590*/  BAR.SYNC.DEFER_BLOCKING 0x0 ;  /* 0x0000000000007b1d */ /* 0x000fec0000010000 */
[----:B------:R-:W-:Y:S05]  /*05a0*/  BRA.U UP0, `(.L_x_1) ;  /* 0xfffffffd00147547 */ /* 0x000fea000b83ffff */
.L_x_0:
[----:B------:R-:W0:Y:S02]  /*05b0*/  LDCU.64 UR4, c[0x0][0x398] ;  /* 0x00007300ff0477ac */ /* 0x000e240008000a00 */
[----:B0-----:R-:W-:-:S04]  /*05c0*/  ISETP.GE.AND P0, PT, R3, UR5, PT ;  /* 0x0000000503007c0c */ /* 0x001fc8000bf06270 */
[----:B------:R-:W-:-:S13]  /*05d0*/  ISETP.GE.OR P0, PT, R2, UR4, P0 ;  /* 0x0000000402007c0c */ /* 0x000fda0008706670 */
[----:B------:R-:W-:Y:S05]  /*05e0*/  @P0 EXIT ;  /* 0x000000000000094d */ /* 0x000fea0003800000 */
[----:B------:R-:W0:Y:S01]  /*05f0*/  LDC.64 R4, c[0x0][0x390] ;  /* 0x0000e400ff047b82 */ /* 0x000e220000000a00 */
[----:B------:R-:W1:Y:S01]  /*0600*/  LDCU UR4, c[0x0][0x3a4] ;  /* 0x00007480ff0477ac */ /* 0x000e620008000800 */
[----:B------:R-:W-:Y:S02]  /*0610*/  IMAD R3, R2, UR5, R3 ;  /* 0x0000000502037c24 */ /* 0x000fe4000f8e0203 */
[----:B-1----:R-:W-:Y:S02]  /*0620*/  FMUL R21, R21, UR4 ;  /* 0x0000000415157c20 */ /* 0x002fe40008400000 */
[----:B0-----:R-:W-:-:S05]  /*0630*/  IMAD.WIDE.U32 R2, R3, 0x4, R4 ;  /* 0x0000000403027825 */ /* 0x001fca00078e0004 */
[----:B------:R-:W-:Y:S01]  /*0640*/  STG.E desc[UR8][R2.64], R21 ;  /* 0x0000001502007986 */ /* 0x000fe2000c101908 */
[----:B------:R-:W-:Y:S05]  /*0650*/  EXIT ;  /* 0x000000000000794d */ /* 0x000fea0003800000 */
.L_x_2:
[----:B------:R-:W-:-:S00]  /*0660*/  BRA `(.L_x_2) ;  /* 0xfffffffc00fc7947 */ /* 0x000fc0000383ffff */
[----:B------:R-:W-:-:S00]  /*0670*/  NOP ;  /* 0x0000000000007918 */ /* 0x000fc00000000000 */
        /* <DEDUP_REMOVED lines=8> */
.L_x_4:


//--------------------- .text._Z9transposePKfPfii --------------------------
	.section	.text._Z9transposePKfPfii,"ax",@progbits
	.align	128
        .global         _Z9transposePKfPfii
        .type           _Z9transposePKfPfii,@function
        .size           _Z9transposePKfPfii,(.L_x_5 - _Z9transposePKfPfii)
        .other          _Z9transposePKfPfii,@"STO_CUDA_ENTRY STV_DEFAULT"
_Z9transposePKfPfii:
.text._Z9transposePKfPfii:
[----:B------:R-:W-:Y:S01]  /*0000*/  LDC R1, c[0x0][0x37c] ;  /* 0x0000df00ff017b82 */ /* 0x000fe20000000800 */
[----:B------:R-:W0:Y:S01]  /*0010*/  S2R R8, SR_TID.Y ;  /* 0x0000000000087919 */ /* 0x000e220000002200 */
[----:B------:R-:W1:Y:S01]  /*0020*/  LDCU.64 UR6, c[0x0][0x390] ;  /* 0x00007200ff0677ac */ /* 0x000e620008000a00 */
[----:B------:R-:W0:Y:S01]  /*0030*/  S2R R9, SR_CTAID.Y ;  /* 0x0000000000097919 */ /* 0x000e220000002600 */
[----:B------:R-:W2:Y:S01]  /*0040*/  LDCU.64 UR4, c[0x0][0x358] ;  /* 0x00006b00ff0477ac */ /* 0x000ea20008000a00 */
[----:B------:R-:W3:Y:S01]  /*0050*/  S2R R7, SR_CTAID.X ;  /* 0x0000000000077919 */ /* 0x000ee20000002500 */
[----:B------:R-:W3:Y:S01]  /*0060*/  S2R R6, SR_TID.X ;  /* 0x0000000000067919 */ /* 0x000ee20000002100 */
[----:B0-----:R-:W-:-:S05]  /*0070*/  IMAD R5, R9, 0x10, R8 ;  /* 0x0000001009057824 */ /* 0x001fca00078e0208 */
[----:B-1----:R-:W-:Y:S01]  /*0080*/  ISETP.GE.AND P0, PT, R5, UR7, PT ;  /* 0x0000000705007c0c */ /* 0x002fe2000bf06270 */
[----:B---3--:R-:W-:-:S05]  /*0090*/  IMAD R0, R7, 0x10, R6 ;  /* 0x0000001007007824 */ /* 0x008fca00078e0206 */
[----:B------:R-:W-:-:S13]  /*00a0*/  ISETP.GE.OR P0, PT, R0, UR6, P0 ;  /* 0x0000000600007c0c */ /* 0x000fda0008706670 */
[----:B------:R-:W0:Y:S01]  /*00b0*/  @!P0 LDC.64 R2, c[0x0][0x380] ;  /* 0x0000e000ff028b82 */ /* 0x000e220000000a00 */
[----:B------:R-:W-:-:S04]  /*00c0*/  @!P0 IMAD R5, R5, UR6, R0 ;  /* 0x0000000605058c24 */ /* 0x000fc8000f8e0200 */
[----:B0-----:R-:W-:-:S06]  /*00d0*/  @!P0 IMAD.WIDE R2, R5, 0x4, R2 ;  /* 0x0000000405028825 */ /* 0x001fcc00078e0202 */
[----:B--2---:R-:W2:Y:S01]  /*00e0*/  @!P0 LDG.E R2, desc[UR4][R2.64] ;  /* 0x0000000402028981 */ /* 0x004ea2000c1e1900 */
[----:B------:R-:W-:Y:S01]  /*00f0*/  @!P0 MOV R0, 0x400 ;  /* 0x0000040000008802 */ /* 0x000fe20000000f00 */
[----:B------:R-:W-:Y:S01]  /*0100*/  IMAD R7, R7, 0x10, R8 ;  /* 0x0000001007077824 */ /* 0x000fe200078e0208 */
[----:B------:R-:W-:Y:S01]  /*0110*/  LEA R4, R9, R6, 0x4 ;  /* 0x0000000609047211 */ /* 0x000fe200078e20ff */
[----:B------:R-:W0:Y:S03]  /*0120*/  @!P0 S2R R5, SR_CgaCtaId ;  /* 0x0000000000058919 */ /* 0x000e260000008800 */
[----:B------:R-:W-:-:S04]  /*0130*/  ISETP.GE.AND P1, PT, R4, UR7, PT ;  /* 0x0000000704007c0c */ /* 0x000fc8000bf26270 */
[----:B------:R-:W-:Y:S02]  /*0140*/  ISETP.GE.OR P1, PT, R7, UR6, P1 ;  /* 0x0000000607007c0c */ /* 0x000fe40008f26670 */
[----:B0-----:R-:W-:-:S05]  /*0150*/  @!P0 LEA R0, R5, R0, 0x18 ;  /* 0x0000000005008211 */ /* 0x001fca00078ec0ff */
[----:B------:R-:W-:-:S05]  /*0160*/  @!P0 IMAD R0, R8, 0x44, R0 ;  /* 0x0000004408008824 */ /* 0x000fca00078e0200 */
[----:B------:R-:W-:-:S05]  /*0170*/  @!P0 LEA R5, R6, R0, 0x2 ;  /* 0x0000000006058211 */ /* 0x000fca00078e10ff */
[----:B--2---:R0:W-:Y:S01]  /*0180*/  @!P0 STS [R5], R2 ;  /* 0x0000000205008388 */ /* 0x0041e20000000800 */
[----:B------:R-:W-:Y:S06]  /*0190*/  BAR.SYNC.DEFER_BLOCKING 0x0 ;  /* 0x0000000000007b1d */ /* 0x000fec0000010000 */
[----:B------:R-:W-:Y:S05]  /*01a0*/  @P1 EXIT ;  /* 0x000000000000194d */ /* 0x000fea0003800000 */
[----:B------:R-:W1:Y:S01]  /*01b0*/  S2R R3, SR_CgaCtaId ;  /* 0x0000000000037919 */ /* 0x000e620000008800 */
[----:B------:R-:W-:Y:S01]  /*01c0*/  MOV R0, 0x400 ;  /* 0x0000040000007802 */ /* 0x000fe20000000f00 */
[----:B------:R-:W-:-:S03]  /*01d0*/  IMAD R7, R7, UR7, R4 ;  /* 0x0000000707077c24 */ /* 0x000fc6000f8e0204 */
[----:B-1----:R-:W-:-:S05]  /*01e0*/  LEA R3, R3, R0, 0x18 ;  /* 0x0000000003037211 */ /* 0x002fca00078ec0ff */
[----:B------:R-:W-:Y:S02]  /*01f0*/  IMAD R0, R6, 0x44, R3 ;  /* 0x0000004406007824 */ /* 0x000fe400078e0203 */
[----:B0-----:R-:W0:Y:S02]  /*0200*/  LDC.64 R2, c[0x0][0x388] ;  /* 0x0000e200ff027b82 */ /* 0x001e240000000a00 */
[----:B------:R-:W-:-:S05]  /*0210*/  IMAD R0, R8, 0x4, R0 ;  /* 0x0000000408007824 */ /* 0x000fca00078e0200 */
[----:B------:R-:W1:Y:S01]  /*0220*/  LDS R5, [R0] ;  /* 0x0000000000057984 */ /* 0x000e620000000800 */
[----:B0-----:R-:W-:-:S05]  /*0230*/  IMAD.WIDE R2, R7, 0x4, R2 ;  /* 0x0000000407027825 */ /* 0x001fca00078e0202 */
[----:B-1----:R-:W-:Y:S01]  /*0240*/  STG.E desc[UR4][R2.64], R5 ;  /* 0x0000000502007986 */ /* 0x002fe2000c101904 */
[----:B------:R-:W-:Y:S05]  /*0250*/  EXIT ;  /* 0x000000000000794d */ /* 0x000fea0003800000 */
.L_x_3:
        /* <DEDUP_REMOVED lines=10> */
.L_x_5:


//--------------------- .nv.shared._Z12matmul_scalePKfS0_Pfiiif --------------------------
	.section	.nv.shared._Z12matmul_scalePKfS0_Pfiiif,"aw",@nobits
	.sectionflags	@""
	.align	4
.nv.shared._Z12matmul_scalePKfS0_Pfiiif:
	.zero		3072


//--------------------- .nv.shared.reserved.0     --------------------------
	.section	.nv.shared.reserved.0,"aw",@nobits
	.weak		__nv_reservedSMEM_offset_0_alias
	.size		__nv_reservedSMEM_offset_0_alias, 0, 64
	.other		__nv_reservedSMEM_offset_0_alias,@"STO_CUDA_RESERVED_SHARED STV_DEFAULT"
__nv_reservedSMEM_offset_0_alias:
	.zero		0
	.zero		64


//--------------------- .nv.shared._Z9transposePKfPfii --------------------------
	.section	.nv.shared._Z9transposePKfPfii,"aw",@nobits
	.sectionflags	@""
	.align	4
.nv.shared._Z9transposePKfPfii:
	.zero		2112


//--------------------- .nv.constant0._Z12matmul_scalePKfS0_Pfiiif --------------------------
	.section	.nv.constant0._Z12matmul_scalePKfS0_Pfiiif,"a",@progbits
	.sectionflags	@""
	.align	4
.nv.constant0._Z12matmul_scalePKfS0_Pfiiif:
	.zero		936


//--------------------- .nv.constant0._Z9transposePKfPfii --------------------------
	.section	.nv.constant0._Z9transposePKfPfii,"a",@progbits
	.sectionflags	@""
	.align	4
.nv.constant0._Z9transposePKfPfii:
	.zero		920


//--------------------- SYMBOLS --------------------------

	.type		.nv.reservedSmem.offset0,@object
	.size		.nv.reservedSmem.offset0,0x4
	.type		.nv.reservedSmem.cap,@object
	.size		.nv.reservedSmem.cap,0x4
